	.headerflags	@"EF_CUDA_TEXMODE_UNIFIED EF_CUDA_64BIT_ADDRESS EF_CUDA_ACCELERATORS EF_CUDA_SM90 EF_CUDA_VIRTUAL_SM(EF_CUDA_SM90)"
	.elftype	@"ET_EXEC"


//--------------------- .nv.info                  --------------------------
	.section	.nv.info,"",@"SHT_CUDA_INFO"
	.align	4


	//----- nvinfo : EIATTR_REGCOUNT
	.align		4
        /*0000*/ 	.byte	0x04, 0x2f
        /*0002*/ 	.short	(.L_3 - .L_2)
	.align		4
.L_2:
        /*0004*/ 	.word	index@(triton_poi_fused__native_batch_norm_legit_no_training_reflection_pad2d_relu_8)
        /*0008*/ 	.word	0x00000018


	//----- nvinfo : EIATTR_MIN_STACK_SIZE
	.align		4
.L_3:
        /*000c*/ 	.byte	0x04, 0x12
        /*000e*/ 	.short	(.L_5 - .L_4)
	.align		4
.L_4:
        /*0010*/ 	.word	index@(triton_poi_fused__native_batch_norm_legit_no_training_reflection_pad2d_relu_8)
        /*0014*/ 	.word	0x00000000


	//----- nvinfo : EIATTR_FRAME_SIZE
	.align		4
.L_5:
        /*0018*/ 	.byte	0x04, 0x11
        /*001a*/ 	.short	(.L_7 - .L_6)
	.align		4
.L_6:
        /*001c*/ 	.word	index@(triton_poi_fused__native_batch_norm_legit_no_training_reflection_pad2d_relu_8)
        /*0020*/ 	.word	0x00000000


	//----- nvinfo : EIATTR_MIN_STACK_SIZE
	.align		4
.L_7:
        /*0024*/ 	.byte	0x04, 0x12
        /*0026*/ 	.short	(.L_9 - .L_8)
	.align		4
.L_8:
        /*0028*/ 	.word	index@(triton_poi_fused__native_batch_norm_legit_no_training_reflection_pad2d_relu_8)
        /*002c*/ 	.word	0x00000000
.L_9:


//--------------------- .nv.info.triton_poi_fused__native_batch_norm_legit_no_training_reflection_pad2d_relu_8 --------------------------
	.section	.nv.info.triton_poi_fused__native_batch_norm_legit_no_training_reflection_pad2d_relu_8,"",@"SHT_CUDA_INFO"
	.sectionflags	@""
	.align	4


	//----- nvinfo : EIATTR_CUDA_API_VERSION
	.align		4
        /*0000*/ 	.byte	0x04, 0x37
        /*0002*/ 	.short	(.L_11 - .L_10)
.L_10:
        /*0004*/ 	.word	0x0000007c


	//----- nvinfo : EIATTR_KPARAM_INFO
	.align		4
.L_11:
        /*0008*/ 	.byte	0x04, 0x17
        /*000a*/ 	.short	(.L_13 - .L_12)
.L_12:
        /*000c*/ 	.word	0x00000000
        /*0010*/ 	.short	0x0006
        /*0012*/ 	.short	0x0030
        /*0014*/ 	.byte	0x00, 0xf0, 0x11, 0x00


	//----- nvinfo : EIATTR_KPARAM_INFO
	.align		4
.L_13:
        /*0018*/ 	.byte	0x04, 0x17
        /*001a*/ 	.short	(.L_15 - .L_14)
.L_14:
        /*001c*/ 	.word	0x00000000
        /*0020*/ 	.short	0x0005
        /*0022*/ 	.short	0x0028
        /*0024*/ 	.byte	0x00, 0xf4, 0x21, 0x00


	//----- nvinfo : EIATTR_KPARAM_INFO
	.align		4
.L_15:
        /*0028*/ 	.byte	0x04, 0x17
        /*002a*/ 	.short	(.L_17 - .L_16)
.L_16:
        /*002c*/ 	.word	0x00000000
        /*0030*/ 	.short	0x0004
        /*0032*/ 	.short	0x0020
        /*0034*/ 	.byte	0x00, 0xf4, 0x21, 0x00


	//----- nvinfo : EIATTR_KPARAM_INFO
	.align		4
.L_17:
        /*0038*/ 	.byte	0x04, 0x17
        /*003a*/ 	.short	(.L_19 - .L_18)
.L_18:
        /*003c*/ 	.word	0x00000000
        /*0040*/ 	.short	0x0003
        /*0042*/ 	.short	0x0018
        /*0044*/ 	.byte	0x00, 0xf4, 0x21, 0x00


	//----- nvinfo : EIATTR_KPARAM_INFO
	.align		4
.L_19:
        /*0048*/ 	.byte	0x04, 0x17
        /*004a*/ 	.short	(.L_21 - .L_20)
.L_20:
        /*004c*/ 	.word	0x00000000
        /*0050*/ 	.short	0x0002
        /*0052*/ 	.short	0x0010
        /*0054*/ 	.byte	0x00, 0xf4, 0x21, 0x00


	//----- nvinfo : EIATTR_KPARAM_INFO
	.align		4
.L_21:
        /*0058*/ 	.byte	0x04, 0x17
        /*005a*/ 	.short	(.L_23 - .L_22)
.L_22:
        /*005c*/ 	.word	0x00000000
        /*0060*/ 	.short	0x0001
        /*0062*/ 	.short	0x0008
        /*0064*/ 	.byte	0x00, 0xf4, 0x21, 0x00


	//----- nvinfo : EIATTR_KPARAM_INFO
	.align		4
.L_23:
        /*0068*/ 	.byte	0x04, 0x17
        /*006a*/ 	.short	(.L_25 - .L_24)
.L_24:
        /*006c*/ 	.word	0x00000000
        /*0070*/ 	.short	0x0000
        /*0072*/ 	.short	0x0000
        /*0074*/ 	.byte	0x00, 0xf4, 0x21, 0x00


	//----- nvinfo : EIATTR_SPARSE_MMA_MASK
	.align		4
.L_25:
        /*0078*/ 	.byte	0x03, 0x50
        /*007a*/ 	.short	0x0000


	//----- nvinfo : EIATTR_MAXREG_COUNT
	.align		4
        /*007c*/ 	.byte	0x03, 0x1b
        /*007e*/ 	.short	0x00ff


	//----- nvinfo : EIATTR_EXIT_INSTR_OFFSETS
	.align		4
        /*0080*/ 	.byte	0x04, 0x1c
        /*0082*/ 	.short	(.L_27 - .L_26)


	//   ....[0]....
.L_26:
        /*0084*/ 	.word	0x00000690


	//   ....[1]....
        /*0088*/ 	.word	0x000006b0


	//----- nvinfo : EIATTR_REQNTID
	.align		4
.L_27:
        /*008c*/ 	.byte	0x04, 0x10
        /*008e*/ 	.short	(.L_29 - .L_28)
.L_28:
        /*0090*/ 	.word	0x00000100
        /*0094*/ 	.word	0x00000001
        /*0098*/ 	.word	0x00000001


	//----- nvinfo : EIATTR_CBANK_PARAM_SIZE
	.align		4
.L_29:
        /*009c*/ 	.byte	0x03, 0x19
        /*009e*/ 	.short	0x0034


	//----- nvinfo : EIATTR_PARAM_CBANK
	.align		4
        /*00a0*/ 	.byte	0x04, 0x0a
        /*00a2*/ 	.short	(.L_31 - .L_30)
	.align		4
.L_30:
        /*00a4*/ 	.word	index@(.nv.constant0.triton_poi_fused__native_batch_norm_legit_no_training_reflection_pad2d_relu_8)
        /*00a8*/ 	.short	0x0210
        /*00aa*/ 	.short	0x0034


	//----- nvinfo : EIATTR_SW_WAR
	.align		4
.L_31:
        /*00ac*/ 	.byte	0x04, 0x36
        /*00ae*/ 	.short	(.L_33 - .L_32)
.L_32:
        /*00b0*/ 	.word	0x00000008
.L_33:


//--------------------- .nv.callgraph             --------------------------
	.section	.nv.callgraph,"",@"SHT_CUDA_CALLGRAPH"
	.align	4
	.sectionentsize	8
	.align		4
        /*0000*/ 	.word	0x00000000
	.align		4
        /*0004*/ 	.word	0xffffffff
	.align		4
        /*0008*/ 	.word	0x00000000
	.align		4
        /*000c*/ 	.word	0xfffffffe
	.align		4
        /*0010*/ 	.word	0x00000000
	.align		4
        /*0014*/ 	.word	0xfffffffd
	.align		4
        /*0018*/ 	.word	0x00000000
	.align		4
        /*001c*/ 	.word	0xfffffffc


//--------------------- .nv.constant4             --------------------------
	.section	.nv.constant4,"a",@progbits
	.align	8
	.align		8
.nv.constant4:
        /*0000*/ 	.dword	_$_str
	.align		8
        /*0008*/ 	.dword	_$_str_$_2


//--------------------- .text.triton_poi_fused__native_batch_norm_legit_no_training_reflection_pad2d_relu_8 --------------------------
	.section	.text.triton_poi_fused__native_batch_norm_legit_no_training_reflection_pad2d_relu_8,"ax",@progbits
	.align	128
        .global         triton_poi_fused__native_batch_norm_legit_no_training_reflection_pad2d_relu_8
        .type           triton_poi_fused__native_batch_norm_legit_no_training_reflection_pad2d_relu_8,@function
        .size           triton_poi_fused__native_batch_norm_legit_no_training_reflection_pad2d_relu_8,(.L_x_1 - triton_poi_fused__native_batch_norm_legit_no_training_reflection_pad2d_relu_8)
        .other          triton_poi_fused__native_batch_norm_legit_no_training_reflection_pad2d_relu_8,@"STO_CUDA_ENTRY STV_DEFAULT"
triton_poi_fused__native_batch_norm_legit_no_training_reflection_pad2d_relu_8:
.text.triton_poi_fused__native_batch_norm_legit_no_training_reflection_pad2d_relu_8:
[----:B------:R-:W0:Y:S01]  /*0000*/  LDC R1, c[0x0][0x28] ;  /* 0x00000a00ff017b82 */ /* 0x000e220000000800 */
[----:B------:R-:W1:Y:S07]  /*0010*/  S2R R0, SR_TID.X ;  /* 0x0000000000007919 */ /* 0x000e6e0000002100 */
[----:B------:R-:W2:Y:S01]  /*0020*/  LDC.64 R4, c[0x0][0x220] ;  /* 0x00008800ff047b82 */ /* 0x000ea20000000a00 */
[----:B------:R-:W-:Y:S01]  /*0030*/  CS2R R8, SRZ ;  /* 0x0000000000087805 */ /* 0x000fe2000001ff00 */
[----:B------:R-:W-:Y:S01]  /*0040*/  ULDC.64 UR4, c[0x0][0x208] ;  /* 0x0000820000047ab9 */ /* 0x000fe20000000a00 */
[----:B------:R-:W3:Y:S01]  /*0050*/  S2R R3, SR_CTAID.X ;  /* 0x0000000000037919 */ /* 0x000ee20000002500 */
[----:B-1----:R-:W-:-:S05]  /*0060*/  IMAD.SHL.U32 R0, R0, 0x2, RZ ;  /* 0x0000000200007824 */ /* 0x002fca00078e00ff */
[----:B------:R-:W-:-:S05]  /*0070*/  LOP3.LUT R0, R0, 0x1fe, RZ, 0xc0, !PT ;  /* 0x000001fe00007812 */ /* 0x000fca00078ec0ff */
[----:B---3--:R-:W-:-:S04]  /*0080*/  IMAD R0, R3, 0x200, R0 ;  /* 0x0000020003007824 */ /* 0x008fc800078e0200 */
[C---:B------:R-:W-:Y:S01]  /*0090*/  IMAD.HI R2, R0.reuse, 0x5ac5242b, RZ ;  /* 0x5ac5242b00027827 */ /* 0x040fe200078e02ff */
[----:B------:R-:W-:-:S03]  /*00a0*/  ISETP.GE.AND P0, PT, R0, 0x5a400, PT ;  /* 0x0005a4000000780c */ /* 0x000fc60003f06270 */
[----:B------:R-:W-:Y:S01]  /*00b0*/  IMAD.HI R6, R0, 0x6bca1af3, RZ ;  /* 0x6bca1af300067827 */ /* 0x000fe200078e02ff */
[----:B------:R-:W-:-:S04]  /*00c0*/  SHF.R.U32.HI R3, RZ, 0x1f, R2 ;  /* 0x0000001fff037819 */ /* 0x000fc80000011602 */
[----:B------:R-:W-:Y:S02]  /*00d0*/  LEA.HI.SX32 R2, R2, R3, 0x17 ;  /* 0x0000000302027211 */ /* 0x000fe400078fbaff */
[----:B------:R-:W-:Y:S02]  /*00e0*/  SHF.R.U32.HI R7, RZ, 0x1f, R6 ;  /* 0x0000001fff077819 */ /* 0x000fe40000011606 */
[----:B------:R-:W-:Y:S02]  /*00f0*/  LEA.HI R3, R2, R2, RZ, 0x6 ;  /* 0x0000000202037211 */ /* 0x000fe400078f30ff */
[----:B------:R-:W-:Y:S02]  /*0100*/  LEA.HI.SX32 R7, R6, R7, 0x1c ;  /* 0x0000000706077211 */ /* 0x000fe400078fe2ff */
[----:B------:R-:W-:Y:S02]  /*0110*/  LOP3.LUT R13, R3, 0xffffffc0, RZ, 0xc0, !PT ;  /* 0xffffffc0030d7812 */ /* 0x000fe400078ec0ff */
[----:B------:R-:W-:Y:S01]  /*0120*/  IADD3 R3, R0, 0x1, RZ ;  /* 0x0000000100037810 */ /* 0x000fe20007ffe0ff */
[----:B------:R-:W-:-:S04]  /*0130*/  IMAD.HI R12, R7, 0x6bca1af3, RZ ;  /* 0x6bca1af3070c7827 */ /* 0x000fc800078e02ff */
[----:B------:R-:W-:Y:S02]  /*0140*/  IMAD.IADD R13, R2, 0x1, -R13 ;  /* 0x00000001020d7824 */ /* 0x000fe400078e0a0d */
[----:B------:R-:W-:-:S04]  /*0150*/  IMAD.HI R6, R3, 0x6bca1af3, RZ ;  /* 0x6bca1af303067827 */ /* 0x000fc800078e02ff */
[----:B--2---:R-:W-:Y:S01]  /*0160*/  IMAD.WIDE R4, R13, 0x4, R4 ;  /* 0x000000040d047825 */ /* 0x004fe200078e0204 */
[----:B------:R-:W-:Y:S02]  /*0170*/  SHF.R.U32.HI R11, RZ, 0x1f, R6 ;  /* 0x0000001fff0b7819 */ /* 0x000fe40000011606 */
[----:B------:R-:W-:Y:S02]  /*0180*/  SHF.R.U32.HI R15, RZ, 0x1f, R12 ;  /* 0x0000001fff0f7819 */ /* 0x000fe4000001160c */
[----:B------:R-:W2:Y:S01]  /*0190*/  @!P0 LDG.E.EL R8, desc[UR4][R4.64] ;  /* 0x0000000404088981 */ /* 0x000ea2000c2e1900 */
[----:B------:R-:W-:-:S03]  /*01a0*/  LEA.HI.SX32 R10, R6, R11, 0x1c ;  /* 0x0000000b060a7211 */ /* 0x000fc600078fe2ff */
[----:B------:R1:W3:Y:S01]  /*01b0*/  @!P0 LDG.E.EL R9, desc[UR4][R4.64] ;  /* 0x0000000404098981 */ /* 0x0002e2000c2e1900 */
[----:B------:R-:W-:Y:S01]  /*01c0*/  IMAD R6, R7, -0x26, R0 ;  /* 0xffffffda07067824 */ /* 0x000fe200078e0200 */
[----:B------:R-:W-:Y:S01]  /*01d0*/  LEA.HI.SX32 R12, R12, R15, 0x1c ;  /* 0x0000000f0c0c7211 */ /* 0x000fe200078fe2ff */
[----:B------:R-:W-:Y:S01]  /*01e0*/  IMAD R10, R10, -0x26, R3 ;  /* 0xffffffda0a0a7824 */ /* 0x000fe200078e0203 */
[----:B------:R-:W4:Y:S02]  /*01f0*/  LDC.64 R14, c[0x0][0x218] ;  /* 0x00008600ff0e7b82 */ /* 0x000f240000000a00 */
[----:B------:R-:W-:Y:S01]  /*0200*/  IADD3 R6, R6, -0x3, RZ ;  /* 0xfffffffd06067810 */ /* 0x000fe20007ffe0ff */
[----:B------:R-:W-:Y:S02]  /*0210*/  IMAD R12, R12, -0x26, R7 ;  /* 0xffffffda0c0c7824 */ /* 0x000fe400078e0207 */
[----:B------:R-:W-:Y:S01]  /*0220*/  VIADD R10, R10, 0xfffffffd ;  /* 0xfffffffd0a0a7836 */ /* 0x000fe20000000000 */
[----:B------:R-:W-:-:S02]  /*0230*/  IABS R3, R6 ;  /* 0x0000000600037213 */ /* 0x000fc40000000000 */
[----:B------:R-:W-:Y:S01]  /*0240*/  IADD3 R12, R12, -0x3, RZ ;  /* 0xfffffffd0c0c7810 */ /* 0x000fe20007ffe0ff */
[----:B-1----:R-:W1:Y:S01]  /*0250*/  LDC.64 R4, c[0x0][0x228] ;  /* 0x00008a00ff047b82 */ /* 0x002e620000000a00 */
[----:B------:R-:W-:Y:S01]  /*0260*/  IABS R6, R10 ;  /* 0x0000000a00067213 */ /* 0x000fe20000000000 */
[----:B------:R-:W-:Y:S01]  /*0270*/  VIADD R3, R3, 0xffffffe1 ;  /* 0xffffffe103037836 */ /* 0x000fe20000000000 */
[----:B------:R-:W-:Y:S02]  /*0280*/  IABS R7, R12 ;  /* 0x0000000c00077213 */ /* 0x000fe40000000000 */
[----:B------:R-:W-:Y:S02]  /*0290*/  IADD3 R6, R6, -0x1f, RZ ;  /* 0xffffffe106067810 */ /* 0x000fe40007ffe0ff */
[----:B------:R-:W-:Y:S01]  /*02a0*/  IABS R12, R3 ;  /* 0x00000003000c7213 */ /* 0x000fe20000000000 */
[----:B------:R-:W-:Y:S01]  /*02b0*/  VIADD R3, R7, 0xffffffe1 ;  /* 0xffffffe107037836 */ /* 0x000fe20000000000 */
[----:B------:R-:W5:Y:S01]  /*02c0*/  LDC.64 R10, c[0x0][0x210] ;  /* 0x00008400ff0a7b82 */ /* 0x000f620000000a00 */
[----:B------:R-:W-:-:S02]  /*02d0*/  IABS R17, R6 ;  /* 0x0000000600117213 */ /* 0x000fc40000000000 */
[----:B------:R-:W-:Y:S02]  /*02e0*/  LEA R6, R2, 0x3ff, 0xa ;  /* 0x000003ff02067811 */ /* 0x000fe400078e50ff */
[----:B------:R-:W-:Y:S01]  /*02f0*/  IABS R19, R3 ;  /* 0x0000000300137213 */ /* 0x000fe20000000000 */
[C---:B----4-:R-:W-:Y:S01]  /*0300*/  IMAD.WIDE R20, R13.reuse, 0x4, R14 ;  /* 0x000000040d147825 */ /* 0x050fe200078e020e */
[----:B------:R-:W-:Y:S01]  /*0310*/  MOV R7, R12 ;  /* 0x0000000c00077202 */ /* 0x000fe20000000f00 */
[----:B------:R-:W4:Y:S01]  /*0320*/  LDC.64 R2, c[0x0][0x230] ;  /* 0x00008c00ff027b82 */ /* 0x000f220000000a00 */
[----:B------:R-:W-:Y:S01]  /*0330*/  CS2R R14, SRZ ;  /* 0x00000000000e7805 */ /* 0x000fe2000001ff00 */
[----:B------:R-:W-:Y:S02]  /*0340*/  IMAD.MOV.U32 R12, RZ, RZ, RZ ;  /* 0x000000ffff0c7224 */ /* 0x000fe400078e00ff */
[----:B------:R-:W-:Y:S01]  /*0350*/  IMAD.IADD R7, R6, 0x1, -R7 ;  /* 0x0000000106077824 */ /* 0x000fe200078e0a07 */
[----:B------:R-:W-:Y:S01]  /*0360*/  IADD3 R6, R6, -R17, RZ ;  /* 0x8000001106067210 */ /* 0x000fe20007ffe0ff */
[----:B-1----:R-:W-:Y:S01]  /*0370*/  IMAD.WIDE R4, R13, 0x4, R4 ;  /* 0x000000040d047825 */ /* 0x002fe200078e0204 */
[----:B------:R-:W3:Y:S03]  /*0380*/  @!P0 LDG.E.EL R15, desc[UR4][R20.64] ;  /* 0x00000004140f8981 */ /* 0x000ee6000c2e1900 */
[----:B------:R-:W-:-:S02]  /*0390*/  IMAD R7, R19, -0x20, R7 ;  /* 0xffffffe013077824 */ /* 0x000fc400078e0207 */
[----:B------:R-:W-:Y:S02]  /*03a0*/  IMAD R19, R19, -0x20, R6 ;  /* 0xffffffe013137824 */ /* 0x000fe400078e0206 */
[----:B-----5:R-:W-:-:S04]  /*03b0*/  IMAD.WIDE R6, R7, 0x4, R10 ;  /* 0x0000000407067825 */ /* 0x020fc800078e020a */
[----:B------:R-:W-:Y:S01]  /*03c0*/  IMAD.WIDE R18, R19, 0x4, R10 ;  /* 0x0000000413127825 */ /* 0x000fe200078e020a */
[----:B------:R-:W-:-:S03]  /*03d0*/  CS2R R10, SRZ ;  /* 0x00000000000a7805 */ /* 0x000fc6000001ff00 */
[----:B----4-:R-:W-:Y:S01]  /*03e0*/  IMAD.WIDE R2, R13, 0x4, R2 ;  /* 0x000000040d027825 */ /* 0x010fe200078e0202 */
[----:B------:R-:W-:Y:S01]  /*03f0*/  HFMA2.MMA R13, -RZ, RZ, 0, 0 ;  /* 0x00000000ff0d7435 */ /* 0x000fe200000001ff */
[----:B------:R-:W4:Y:S01]  /*0400*/  @!P0 LDG.E.EL R12, desc[UR4][R18.64] ;  /* 0x00000004120c8981 */ /* 0x000f22000c2e1900 */
[----:B------:R-:W-:-:S03]  /*0410*/  CS2R R16, SRZ ;  /* 0x0000000000107805 */ /* 0x000fc6000001ff00 */
[----:B------:R-:W5:Y:S04]  /*0420*/  @!P0 LDG.E.EL R11, desc[UR4][R6.64] ;  /* 0x00000004060b8981 */ /* 0x000f68000c2e1900 */
[----:B------:R-:W5:Y:S04]  /*0430*/  @!P0 LDG.E.EL R10, desc[UR4][R20.64] ;  /* 0x00000004140a8981 */ /* 0x000f68000c2e1900 */
[----:B------:R-:W5:Y:S04]  /*0440*/  @!P0 LDG.E.EL R17, desc[UR4][R4.64] ;  /* 0x0000000404118981 */ /* 0x000f68000c2e1900 */
[----:B------:R-:W5:Y:S04]  /*0450*/  @!P0 LDG.E.EL R14, desc[UR4][R2.64] ;  /* 0x00000004020e8981 */ /* 0x000f68000c2e1900 */
[----:B------:R1:W5:Y:S04]  /*0460*/  @!P0 LDG.E.EL R16, desc[UR4][R4.64] ;  /* 0x0000000404108981 */ /* 0x000368000c2e1900 */
[----:B------:R1:W5:Y:S02]  /*0470*/  @!P0 LDG.E.EL R13, desc[UR4][R2.64] ;  /* 0x00000004020d8981 */ /* 0x000364000c2e1900 */
[----:B01----:R-:W-:Y:S01]  /*0480*/  MOV R4, 0x3e800000 ;  /* 0x3e80000000047802 */ /* 0x003fe20000000f00 */
[----:B------:R-:W0:Y:S02]  /*0490*/  LDC.64 R2, c[0x0][0x238] ;  /* 0x00008e00ff027b82 */ /* 0x000e240000000a00 */
[----:B0-----:R-:W-:-:S04]  /*04a0*/  IMAD.WIDE R2, R0, 0x4, R2 ;  /* 0x0000000400027825 */ /* 0x001fc800078e0202 */
[----:B--2---:R-:W-:Y:S01]  /*04b0*/  FADD R8, R8, 9.9999997473787516356e-06 ;  /* 0x3727c5ac08087421 */ /* 0x004fe20000000000 */
[----:B---3--:R-:W-:-:S03]  /*04c0*/  FADD R9, R9, 9.9999997473787516356e-06 ;  /* 0x3727c5ac09097421 */ /* 0x008fc60000000000 */
[----:B------:R-:W0:Y:S08]  /*04d0*/  MUFU.SQRT R6, R8 ;  /* 0x0000000800067308 */ /* 0x000e300000002000 */
[----:B------:R-:W1:Y:S01]  /*04e0*/  MUFU.SQRT R7, R9 ;  /* 0x0000000900077308 */ /* 0x000e620000002000 */
[C---:B0-----:R-:W-:Y:S02]  /*04f0*/  FSETP.GT.AND P1, PT, R6.reuse, 8.50705917302346158658e+37, PT ;  /* 0x7e8000000600780b */ /* 0x041fe40003f24000 */
[----:B------:R-:W-:-:S02]  /*0500*/  FSETP.GEU.AND P3, PT, R6, 1.175494350822287508e-38, PT ;  /* 0x008000000600780b */ /* 0x000fc40003f6e000 */
[C---:B-1----:R-:W-:Y:S02]  /*0510*/  FSETP.GT.AND P2, PT, R7.reuse, 8.50705917302346158658e+37, PT ;  /* 0x7e8000000700780b */ /* 0x042fe40003f44000 */
[----:B------:R-:W-:-:S07]  /*0520*/  FSETP.GEU.AND P4, PT, R7, 1.175494350822287508e-38, PT ;  /* 0x008000000700780b */ /* 0x000fce0003f8e000 */
[----:B------:R-:W-:-:S04]  /*0530*/  @P1 FMUL R6, R6, 0.25 ;  /* 0x3e80000006061820 */ /* 0x000fc80000400000 */
[----:B------:R-:W-:Y:S01]  /*0540*/  @!P3 FMUL R6, R6, 16777216 ;  /* 0x4b8000000606b820 */ /* 0x000fe20000400000 */
[----:B------:R-:W-:-:S04]  /*0550*/  @P2 FMUL R7, R7, 0.25 ;  /* 0x3e80000007072820 */ /* 0x000fc80000400000 */
[----:B------:R-:W-:Y:S01]  /*0560*/  @!P4 FMUL R7, R7, 16777216 ;  /* 0x4b8000000707c820 */ /* 0x000fe20000400000 */
[----:B------:R-:W0:Y:S01]  /*0570*/  MUFU.RCP R6, R6 ;  /* 0x0000000600067308 */ /* 0x000e220000001000 */
[----:B------:R-:W-:-:S07]  /*0580*/  FSEL R5, R4, 1, P1 ;  /* 0x3f80000004057808 */ /* 0x000fce0000800000 */
[----:B------:R-:W1:Y:S01]  /*0590*/  MUFU.RCP R7, R7 ;  /* 0x0000000700077308 */ /* 0x000e620000001000 */
[----:B------:R-:W-:Y:S01]  /*05a0*/  FSEL R4, R4, 1, P2 ;  /* 0x3f80000004047808 */ /* 0x000fe20001000000 */
[----:B------:R-:W-:-:S04]  /*05b0*/  @!P3 FMUL R5, R5, 16777216 ;  /* 0x4b8000000505b820 */ /* 0x000fc80000400000 */
[----:B------:R-:W-:Y:S01]  /*05c0*/  @!P4 FMUL R4, R4, 16777216 ;  /* 0x4b8000000404c820 */ /* 0x000fe20000400000 */
[----:B0-----:R-:W-:Y:S01]  /*05d0*/  FMUL R5, R6, R5 ;  /* 0x0000000506057220 */ /* 0x001fe20000400000 */
[----:B----4-:R-:W-:Y:S01]  /*05e0*/  FADD R12, -R15, R12 ;  /* 0x0000000c0f0c7221 */ /* 0x010fe20000000100 */
[----:B-----5:R-:W-:Y:S01]  /*05f0*/  FADD R10, -R10, R11 ;  /* 0x0000000b0a0a7221 */ /* 0x020fe20000000100 */
[----:B-1----:R-:W-:-:S03]  /*0600*/  FMUL R9, R7, R4 ;  /* 0x0000000407097220 */ /* 0x002fc60000400000 */
[----:B------:R-:W-:Y:S01]  /*0610*/  FMUL R5, R10, R5 ;  /* 0x000000050a057220 */ /* 0x000fe20000400000 */
[----:B------:R-:W-:-:S03]  /*0620*/  FMUL R12, R12, R9 ;  /* 0x000000090c0c7220 */ /* 0x000fc60000400000 */
[----:B------:R-:W-:Y:S01]  /*0630*/  FFMA R5, R5, R17, R14 ;  /* 0x0000001105057223 */ /* 0x000fe2000000000e */
[----:B------:R-:W-:-:S04]  /*0640*/  FFMA R12, R12, R16, R13 ;  /* 0x000000100c0c7223 */ /* 0x000fc8000000000d */
[C---:B------:R-:W-:Y:S02]  /*0650*/  FSETP.GEU.AND P1, PT, R5.reuse, RZ, PT ;  /* 0x000000ff0500720b */ /* 0x040fe40003f2e000 */
[C---:B------:R-:W-:Y:S02]  /*0660*/  FSETP.GEU.AND P2, PT, R12.reuse, RZ, PT ;  /* 0x000000ff0c00720b */ /* 0x040fe40003f4e000 */
[----:B------:R-:W-:Y:S02]  /*0670*/  FSEL R4, R5, RZ, P1 ;  /* 0x000000ff05047208 */ /* 0x000fe40000800000 */
[----:B------:R-:W-:Y:S01]  /*0680*/  FSEL R5, R12, RZ, P2 ;  /* 0x000000ff0c057208 */ /* 0x000fe20001000000 */
[----:B------:R-:W-:Y:S08]  /*0690*/  @P0 EXIT ;  /* 0x000000000000094d */ /* 0x000ff00003800000 */
[----:B------:R-:W-:Y:S01]  /*06a0*/  STG.E.64 desc[UR4][R2.64], R4 ;  /* 0x0000000402007986 */ /* 0x000fe2000c101b04 */
[----:B------:R-:W-:Y:S05]  /*06b0*/  EXIT ;  /* 0x000000000000794d */ /* 0x000fea0003800000 */
.L_x_0:
[----:B------:R-:W-:-:S00]  /*06c0*/  BRA `(.L_x_0) ;  /* 0xfffffffc00fc7947 */ /* 0x000fc0000383ffff */
[----:B------:R-:W-:-:S00]  /*06d0*/  NOP ;  /* 0x0000000000007918 */ /* 0x000fc00000000000 */
        /* <DEDUP_REMOVED lines=10> */
.L_x_1:


//--------------------- .nv.global.init           --------------------------
	.section	.nv.global.init,"aw",@progbits
.nv.global.init:
	.type		_$_str,@object
	.size		_$_str,(_$_str_$_2 - _$_str)
_$_str:
        /*0000*/ 	.byte	0x5f, 0x5f, 0x43, 0x55, 0x44, 0x41, 0x5f, 0x46, 0x54, 0x5a, 0x00
	.type		_$_str_$_2,@object
	.size		_$_str_$_2,(.L_1 - _$_str_$_2)
_$_str_$_2:
        /*000b*/ 	.byte	0x5f, 0x5f, 0x43, 0x55, 0x44, 0x41, 0x5f, 0x50, 0x52, 0x45, 0x43, 0x5f, 0x53, 0x51, 0x52, 0x54
        /*001b*/ 	.byte	0x00
.L_1:


//--------------------- .nv.constant0.triton_poi_fused__native_batch_norm_legit_no_training_reflection_pad2d_relu_8 --------------------------
	.section	.nv.constant0.triton_poi_fused__native_batch_norm_legit_no_training_reflection_pad2d_relu_8,"a",@progbits
	.sectionflags	@""
	.align	4
.nv.constant0.triton_poi_fused__native_batch_norm_legit_no_training_reflection_pad2d_relu_8:
	.zero		580
